	.headerflags	@"EF_CUDA_TEXMODE_UNIFIED EF_CUDA_64BIT_ADDRESS EF_CUDA_ACCELERATORS EF_CUDA_SM90 EF_CUDA_VIRTUAL_SM(EF_CUDA_SM90)"
	.elftype	@"ET_EXEC"


//--------------------- .nv.info                  --------------------------
	.section	.nv.info,"",@"SHT_CUDA_INFO"
	.align	4


	//----- nvinfo : EIATTR_REGCOUNT
	.align		4
        /*0000*/ 	.byte	0x04, 0x2f
        /*0002*/ 	.short	(.L_3 - .L_2)
	.align		4
.L_2:
        /*0004*/ 	.word	index@(triton_poi_fused__native_batch_norm_legit_no_training_convolution_silu_1)
        /*0008*/ 	.word	0x00000016


	//----- nvinfo : EIATTR_MIN_STACK_SIZE
	.align		4
.L_3:
        /*000c*/ 	.byte	0x04, 0x12
        /*000e*/ 	.short	(.L_5 - .L_4)
	.align		4
.L_4:
        /*0010*/ 	.word	index@(triton_poi_fused__native_batch_norm_legit_no_training_convolution_silu_1)
        /*0014*/ 	.word	0x00000000


	//----- nvinfo : EIATTR_FRAME_SIZE
	.align		4
.L_5:
        /*0018*/ 	.byte	0x04, 0x11
        /*001a*/ 	.short	(.L_7 - .L_6)
	.align		4
.L_6:
        /*001c*/ 	.word	index@(triton_poi_fused__native_batch_norm_legit_no_training_convolution_silu_1)
        /*0020*/ 	.word	0x00000000


	//----- nvinfo : EIATTR_MIN_STACK_SIZE
	.align		4
.L_7:
        /*0024*/ 	.byte	0x04, 0x12
        /*0026*/ 	.short	(.L_9 - .L_8)
	.align		4
.L_8:
        /*0028*/ 	.word	index@(triton_poi_fused__native_batch_norm_legit_no_training_convolution_silu_1)
        /*002c*/ 	.word	0x00000000
.L_9:


//--------------------- .nv.info.triton_poi_fused__native_batch_norm_legit_no_training_convolution_silu_1 --------------------------
	.section	.nv.info.triton_poi_fused__native_batch_norm_legit_no_training_convolution_silu_1,"",@"SHT_CUDA_INFO"
	.sectionflags	@""
	.align	4


	//----- nvinfo : EIATTR_CUDA_API_VERSION
	.align		4
        /*0000*/ 	.byte	0x04, 0x37
        /*0002*/ 	.short	(.L_11 - .L_10)
.L_10:
        /*0004*/ 	.word	0x0000007c


	//----- nvinfo : EIATTR_KPARAM_INFO
	.align		4
.L_11:
        /*0008*/ 	.byte	0x04, 0x17
        /*000a*/ 	.short	(.L_13 - .L_12)
.L_12:
        /*000c*/ 	.word	0x00000000
        /*0010*/ 	.short	0x0007
        /*0012*/ 	.short	0x0038
        /*0014*/ 	.byte	0x00, 0xf0, 0x11, 0x00


	//----- nvinfo : EIATTR_KPARAM_INFO
	.align		4
.L_13:
        /*0018*/ 	.byte	0x04, 0x17
        /*001a*/ 	.short	(.L_15 - .L_14)
.L_14:
        /*001c*/ 	.word	0x00000000
        /*0020*/ 	.short	0x0006
        /*0022*/ 	.short	0x0030
        /*0024*/ 	.byte	0x00, 0xf4, 0x21, 0x00


	//----- nvinfo : EIATTR_KPARAM_INFO
	.align		4
.L_15:
        /*0028*/ 	.byte	0x04, 0x17
        /*002a*/ 	.short	(.L_17 - .L_16)
.L_16:
        /*002c*/ 	.word	0x00000000
        /*0030*/ 	.short	0x0005
        /*0032*/ 	.short	0x0028
        /*0034*/ 	.byte	0x00, 0xf4, 0x21, 0x00


	//----- nvinfo : EIATTR_KPARAM_INFO
	.align		4
.L_17:
        /*0038*/ 	.byte	0x04, 0x17
        /*003a*/ 	.short	(.L_19 - .L_18)
.L_18:
        /*003c*/ 	.word	0x00000000
        /*0040*/ 	.short	0x0004
        /*0042*/ 	.short	0x0020
        /*0044*/ 	.byte	0x00, 0xf4, 0x21, 0x00


	//----- nvinfo : EIATTR_KPARAM_INFO
	.align		4
.L_19:
        /*0048*/ 	.byte	0x04, 0x17
        /*004a*/ 	.short	(.L_21 - .L_20)
.L_20:
        /*004c*/ 	.word	0x00000000
        /*0050*/ 	.short	0x0003
        /*0052*/ 	.short	0x0018
        /*0054*/ 	.byte	0x00, 0xf4, 0x21, 0x00


	//----- nvinfo : EIATTR_KPARAM_INFO
	.align		4
.L_21:
        /*0058*/ 	.byte	0x04, 0x17
        /*005a*/ 	.short	(.L_23 - .L_22)
.L_22:
        /*005c*/ 	.word	0x00000000
        /*0060*/ 	.short	0x0002
        /*0062*/ 	.short	0x0010
        /*0064*/ 	.byte	0x00, 0xf4, 0x21, 0x00


	//----- nvinfo : EIATTR_KPARAM_INFO
	.align		4
.L_23:
        /*0068*/ 	.byte	0x04, 0x17
        /*006a*/ 	.short	(.L_25 - .L_24)
.L_24:
        /*006c*/ 	.word	0x00000000
        /*0070*/ 	.short	0x0001
        /*0072*/ 	.short	0x0008
        /*0074*/ 	.byte	0x00, 0xf4, 0x21, 0x00


	//----- nvinfo : EIATTR_KPARAM_INFO
	.align		4
.L_25:
        /*0078*/ 	.byte	0x04, 0x17
        /*007a*/ 	.short	(.L_27 - .L_26)
.L_26:
        /*007c*/ 	.word	0x00000000
        /*0080*/ 	.short	0x0000
        /*0082*/ 	.short	0x0000
        /*0084*/ 	.byte	0x00, 0xf4, 0x21, 0x00


	//----- nvinfo : EIATTR_SPARSE_MMA_MASK
	.align		4
.L_27:
        /*0088*/ 	.byte	0x03, 0x50
        /*008a*/ 	.short	0x0000


	//----- nvinfo : EIATTR_MAXREG_COUNT
	.align		4
        /*008c*/ 	.byte	0x03, 0x1b
        /*008e*/ 	.short	0x00ff


	//----- nvinfo : EIATTR_EXIT_INSTR_OFFSETS
	.align		4
        /*0090*/ 	.byte	0x04, 0x1c
        /*0092*/ 	.short	(.L_29 - .L_28)


	//   ....[0]....
.L_28:
        /*0094*/ 	.word	0x00000420


	//   ....[1]....
        /*0098*/ 	.word	0x00000440


	//----- nvinfo : EIATTR_REQNTID
	.align		4
.L_29:
        /*009c*/ 	.byte	0x04, 0x10
        /*009e*/ 	.short	(.L_31 - .L_30)
.L_30:
        /*00a0*/ 	.word	0x00000080
        /*00a4*/ 	.word	0x00000001
        /*00a8*/ 	.word	0x00000001


	//----- nvinfo : EIATTR_CBANK_PARAM_SIZE
	.align		4
.L_31:
        /*00ac*/ 	.byte	0x03, 0x19
        /*00ae*/ 	.short	0x003c


	//----- nvinfo : EIATTR_PARAM_CBANK
	.align		4
        /*00b0*/ 	.byte	0x04, 0x0a
        /*00b2*/ 	.short	(.L_33 - .L_32)
	.align		4
.L_32:
        /*00b4*/ 	.word	index@(.nv.constant0.triton_poi_fused__native_batch_norm_legit_no_training_convolution_silu_1)
        /*00b8*/ 	.short	0x0210
        /*00ba*/ 	.short	0x003c


	//----- nvinfo : EIATTR_SW_WAR
	.align		4
.L_33:
        /*00bc*/ 	.byte	0x04, 0x36
        /*00be*/ 	.short	(.L_35 - .L_34)
.L_34:
        /*00c0*/ 	.word	0x00000008
.L_35:


//--------------------- .nv.callgraph             --------------------------
	.section	.nv.callgraph,"",@"SHT_CUDA_CALLGRAPH"
	.align	4
	.sectionentsize	8
	.align		4
        /*0000*/ 	.word	0x00000000
	.align		4
        /*0004*/ 	.word	0xffffffff
	.align		4
        /*0008*/ 	.word	0x00000000
	.align		4
        /*000c*/ 	.word	0xfffffffe
	.align		4
        /*0010*/ 	.word	0x00000000
	.align		4
        /*0014*/ 	.word	0xfffffffd
	.align		4
        /*0018*/ 	.word	0x00000000
	.align		4
        /*001c*/ 	.word	0xfffffffc


//--------------------- .nv.constant4             --------------------------
	.section	.nv.constant4,"a",@progbits
	.align	8
	.align		8
.nv.constant4:
        /*0000*/ 	.dword	_$_str
	.align		8
        /*0008*/ 	.dword	_$_str_$_2


//--------------------- .text.triton_poi_fused__native_batch_norm_legit_no_training_convolution_silu_1 --------------------------
	.section	.text.triton_poi_fused__native_batch_norm_legit_no_training_convolution_silu_1,"ax",@progbits
	.align	128
        .global         triton_poi_fused__native_batch_norm_legit_no_training_convolution_silu_1
        .type           triton_poi_fused__native_batch_norm_legit_no_training_convolution_silu_1,@function
        .size           triton_poi_fused__native_batch_norm_legit_no_training_convolution_silu_1,(.L_x_1 - triton_poi_fused__native_batch_norm_legit_no_training_convolution_silu_1)
        .other          triton_poi_fused__native_batch_norm_legit_no_training_convolution_silu_1,@"STO_CUDA_ENTRY STV_DEFAULT"
triton_poi_fused__native_batch_norm_legit_no_training_convolution_silu_1:
.text.triton_poi_fused__native_batch_norm_legit_no_training_convolution_silu_1:
[----:B------:R-:W0:Y:S01]  /*0000*/  LDC R1, c[0x0][0x28] ;  /* 0x00000a00ff017b82 */ /* 0x000e220000000800 */
[----:B------:R-:W1:Y:S07]  /*0010*/  S2R R0, SR_TID.X ;  /* 0x0000000000007919 */ /* 0x000e6e0000002100 */
[----:B------:R-:W2:Y:S01]  /*0020*/  LDC.64 R12, c[0x0][0x230] ;  /* 0x00008c00ff0c7b82 */ /* 0x000ea20000000a00 */
[----:B------:R-:W-:Y:S01]  /*0030*/  CS2R R4, SRZ ;  /* 0x0000000000047805 */ /* 0x000fe2000001ff00 */
[----:B------:R-:W-:Y:S01]  /*0040*/  ULDC.64 UR4, c[0x0][0x208] ;  /* 0x0000820000047ab9 */ /* 0x000fe20000000a00 */
[----:B------:R-:W3:Y:S05]  /*0050*/  S2R R3, SR_CTAID.X ;  /* 0x0000000000037919 */ /* 0x000eea0000002500 */
[----:B------:R-:W4:Y:S08]  /*0060*/  LDC.64 R10, c[0x0][0x220] ;  /* 0x00008800ff0a7b82 */ /* 0x000f300000000a00 */
[----:B------:R-:W5:Y:S08]  /*0070*/  LDC.64 R14, c[0x0][0x228] ;  /* 0x00008a00ff0e7b82 */ /* 0x000f700000000a00 */
[----:B------:R-:W5:Y:S01]  /*0080*/  LDC.64 R16, c[0x0][0x238] ;  /* 0x00008e00ff107b82 */ /* 0x000f620000000a00 */
[----:B-1----:R-:W-:-:S07]  /*0090*/  LOP3.LUT R0, R0, 0x7f, RZ, 0xc0, !PT ;  /* 0x0000007f00007812 */ /* 0x002fce00078ec0ff */
[----:B------:R-:W1:Y:S01]  /*00a0*/  LDC.64 R6, c[0x0][0x240] ;  /* 0x00009000ff067b82 */ /* 0x000e620000000a00 */
[----:B---3--:R-:W-:Y:S02]  /*00b0*/  SHF.R.S32.HI R2, RZ, 0x18, R3 ;  /* 0x00000018ff027819 */ /* 0x008fe40000011403 */
[----:B------:R-:W-:Y:S02]  /*00c0*/  LEA R0, R3, R0, 0x7 ;  /* 0x0000000003007211 */ /* 0x000fe400078e38ff */
[----:B------:R-:W-:Y:S02]  /*00d0*/  SGXT R3, R2, 0x1 ;  /* 0x000000010203781a */ /* 0x000fe40000000200 */
[----:B------:R-:W-:Y:S02]  /*00e0*/  ISETP.GE.AND P0, PT, R0, 0x100, PT ;  /* 0x000001000000780c */ /* 0x000fe40003f06270 */
[----:B------:R-:W-:-:S04]  /*00f0*/  LEA.HI R3, R3, R0, RZ, 0x4 ;  /* 0x0000000003037211 */ /* 0x000fc800078f20ff */
[----:B------:R-:W-:-:S04]  /*0100*/  SHF.R.S32.HI R3, RZ, 0x4, R3 ;  /* 0x00000004ff037819 */ /* 0x000fc80000011403 */
[----:B------:R-:W-:-:S04]  /*0110*/  LEA.HI R2, R3, R3, RZ, 0x2 ;  /* 0x0000000303027211 */ /* 0x000fc800078f10ff */
[----:B------:R-:W-:-:S04]  /*0120*/  LOP3.LUT R2, R2, 0xfffffffc, RZ, 0xc0, !PT ;  /* 0xfffffffc02027812 */ /* 0x000fc800078ec0ff */
[----:B------:R-:W-:Y:S02]  /*0130*/  IADD3 R19, R3, -R2, RZ ;  /* 0x8000000203137210 */ /* 0x000fe40007ffe0ff */
[----:B------:R-:W3:Y:S03]  /*0140*/  LDC.64 R2, c[0x0][0x210] ;  /* 0x00008400ff027b82 */ /* 0x000ee60000000a00 */
[----:B--2---:R-:W-:-:S05]  /*0150*/  IMAD.WIDE R12, R19, 0x4, R12 ;  /* 0x00000004130c7825 */ /* 0x004fca00078e020c */
[----:B------:R5:W2:Y:S01]  /*0160*/  @!P0 LDG.E.EL R4, desc[UR4][R12.64] ;  /* 0x000000040c048981 */ /* 0x000aa2000c2e1900 */
[----:B------:R-:W-:Y:S01]  /*0170*/  CS2R R8, SRZ ;  /* 0x0000000000087805 */ /* 0x000fe2000001ff00 */
[----:B----4-:R-:W-:-:S05]  /*0180*/  IMAD.WIDE R10, R19, 0x4, R10 ;  /* 0x00000004130a7825 */ /* 0x010fca00078e020a */
[----:B------:R4:W2:Y:S01]  /*0190*/  @!P0 LDG.E.EL R5, desc[UR4][R10.64] ;  /* 0x000000040a058981 */ /* 0x0008a2000c2e1900 */
[----:B-----5:R-:W-:-:S04]  /*01a0*/  IMAD.WIDE R12, R19, 0x4, R14 ;  /* 0x00000004130c7825 */ /* 0x020fc800078e020e */
[----:B---3--:R-:W-:Y:S01]  /*01b0*/  IMAD.WIDE R2, R0, 0x4, R2 ;  /* 0x0000000400027825 */ /* 0x008fe200078e0202 */
[----:B------:R3:W5:Y:S04]  /*01c0*/  @!P0 LDG.E.EL R9, desc[UR4][R12.64] ;  /* 0x000000040c098981 */ /* 0x000768000c2e1900 */
[----:B------:R-:W3:Y:S01]  /*01d0*/  @!P0 LDG.E R8, desc[UR4][R2.64] ;  /* 0x0000000402088981 */ /* 0x000ee2000c1e1900 */
[----:B0-----:R-:W-:Y:S01]  /*01e0*/  IMAD.WIDE R14, R19, 0x4, R16 ;  /* 0x00000004130e7825 */ /* 0x001fe200078e0210 */
[----:B------:R-:W-:-:S03]  /*01f0*/  CS2R R16, SRZ ;  /* 0x0000000000107805 */ /* 0x000fc6000001ff00 */
[----:B-1----:R-:W-:-:S03]  /*0200*/  IMAD.WIDE R6, R19, 0x4, R6 ;  /* 0x0000000413067825 */ /* 0x002fc600078e0206 */
[----:B------:R-:W5:Y:S04]  /*0210*/  @!P0 LDG.E.EL R16, desc[UR4][R14.64] ;  /* 0x000000040e108981 */ /* 0x000f68000c2e1900 */
[----:B------:R0:W5:Y:S01]  /*0220*/  @!P0 LDG.E.EL R17, desc[UR4][R6.64] ;  /* 0x0000000406118981 */ /* 0x000162000c2e1900 */
[----:B----4-:R-:W-:Y:S01]  /*0230*/  HFMA2.MMA R10, -RZ, RZ, 1.625, 0 ;  /* 0x3e800000ff0a7435 */ /* 0x010fe200000001ff */
[----:B--2---:R-:W-:-:S04]  /*0240*/  FADD R4, R4, 9.9999997473787516356e-06 ;  /* 0x3727c5ac04047421 */ /* 0x004fc80000000000 */
[----:B------:R-:W1:Y:S02]  /*0250*/  MUFU.SQRT R18, R4 ;  /* 0x0000000400127308 */ /* 0x000e640000002000 */
[C---:B-1----:R-:W-:Y:S02]  /*0260*/  FSETP.GT.AND P1, PT, R18.reuse, 8.50705917302346158658e+37, PT ;  /* 0x7e8000001200780b */ /* 0x042fe40003f24000 */
[----:B------:R-:W-:-:S11]  /*0270*/  FSETP.GEU.AND P2, PT, R18, 1.175494350822287508e-38, PT ;  /* 0x008000001200780b */ /* 0x000fd60003f4e000 */
[----:B------:R-:W-:-:S04]  /*0280*/  @P1 FMUL R18, R18, 0.25 ;  /* 0x3e80000012121820 */ /* 0x000fc80000400000 */
[----:B------:R-:W-:-:S06]  /*0290*/  @!P2 FMUL R18, R18, 16777216 ;  /* 0x4b8000001212a820 */ /* 0x000fcc0000400000 */
[----:B------:R-:W0:Y:S01]  /*02a0*/  MUFU.RCP R18, R18 ;  /* 0x0000001200127308 */ /* 0x000e220000001000 */
[----:B------:R-:W-:Y:S01]  /*02b0*/  FSEL R11, R10, 1, P1 ;  /* 0x3f8000000a0b7808 */ /* 0x000fe20000800000 */
[----:B---3--:R-:W-:-:S04]  /*02c0*/  FADD R12, R5, R8 ;  /* 0x00000008050c7221 */ /* 0x008fc80000000000 */
[----:B------:R-:W-:Y:S01]  /*02d0*/  @!P2 FMUL R11, R11, 16777216 ;  /* 0x4b8000000b0ba820 */ /* 0x000fe20000400000 */
[----:B-----5:R-:W-:-:S03]  /*02e0*/  FADD R9, R12, -R9 ;  /* 0x800000090c097221 */ /* 0x020fc60000000000 */
[----:B0-----:R-:W-:-:S04]  /*02f0*/  FMUL R6, R18, R11 ;  /* 0x0000000b12067220 */ /* 0x001fc80000400000 */
[----:B------:R-:W-:-:S04]  /*0300*/  FMUL R6, R9, R6 ;  /* 0x0000000609067220 */ /* 0x000fc80000400000 */
[----:B------:R-:W-:-:S04]  /*0310*/  FFMA R6, R6, R16, R17 ;  /* 0x0000001006067223 */ /* 0x000fc80000000011 */
[----:B------:R-:W-:-:S04]  /*0320*/  FADD R4, RZ, -R6 ;  /* 0x80000006ff047221 */ /* 0x000fc80000000000 */
[----:B------:R-:W-:-:S05]  /*0330*/  FMUL R7, R4, 1.4426950216293334961 ;  /* 0x3fb8aa3b04077820 */ /* 0x000fca0000400000 */
[----:B------:R-:W-:-:S13]  /*0340*/  FSETP.GEU.AND P1, PT, R7, -126, PT ;  /* 0xc2fc00000700780b */ /* 0x000fda0003f2e000 */
[----:B------:R-:W-:-:S04]  /*0350*/  @!P1 FMUL R7, R7, 0.5 ;  /* 0x3f00000007079820 */ /* 0x000fc80000400000 */
[----:B------:R-:W0:Y:S02]  /*0360*/  MUFU.EX2 R4, R7 ;  /* 0x0000000700047308 */ /* 0x000e240000000800 */
[----:B0-----:R-:W-:-:S04]  /*0370*/  @!P1 FMUL R4, R4, R4 ;  /* 0x0000000404049220 */ /* 0x001fc80000400000 */
[----:B------:R-:W-:Y:S02]  /*0380*/  FADD R8, R4, 1 ;  /* 0x3f80000004087421 */ /* 0x000fe40000000000 */
[----:B------:R-:W0:Y:S03]  /*0390*/  LDC.64 R4, c[0x0][0x218] ;  /* 0x00008600ff047b82 */ /* 0x000e260000000a00 */
[----:B------:R-:W-:-:S13]  /*03a0*/  FSETP.GT.AND P1, PT, R8, 8.50705917302346158658e+37, PT ;  /* 0x7e8000000800780b */ /* 0x000fda0003f24000 */
[----:B------:R-:W-:-:S06]  /*03b0*/  @P1 FMUL R8, R8, 0.25 ;  /* 0x3e80000008081820 */ /* 0x000fcc0000400000 */
[----:B------:R-:W1:Y:S01]  /*03c0*/  MUFU.RCP R8, R8 ;  /* 0x0000000800087308 */ /* 0x000e620000001000 */
[----:B------:R-:W-:Y:S01]  /*03d0*/  FSEL R9, R10, 1, P1 ;  /* 0x3f8000000a097808 */ /* 0x000fe20000800000 */
[----:B------:R2:W-:Y:S01]  /*03e0*/  @!P0 STG.E desc[UR4][R2.64], R12 ;  /* 0x0000000c02008986 */ /* 0x0005e2000c101904 */
[----:B0-----:R-:W-:-:S04]  /*03f0*/  IMAD.WIDE R4, R0, 0x4, R4 ;  /* 0x0000000400047825 */ /* 0x001fc800078e0204 */
[----:B-1----:R-:W-:-:S04]  /*0400*/  FMUL R9, R8, R9 ;  /* 0x0000000908097220 */ /* 0x002fc80000400000 */
[----:B------:R-:W-:Y:S01]  /*0410*/  FMUL R9, R6, R9 ;  /* 0x0000000906097220 */ /* 0x000fe20000400000 */
[----:B--2---:R-:W-:Y:S06]  /*0420*/  @P0 EXIT ;  /* 0x000000000000094d */ /* 0x004fec0003800000 */
[----:B------:R-:W-:Y:S01]  /*0430*/  STG.E desc[UR4][R4.64], R9 ;  /* 0x0000000904007986 */ /* 0x000fe2000c101904 */
[----:B------:R-:W-:Y:S05]  /*0440*/  EXIT ;  /* 0x000000000000794d */ /* 0x000fea0003800000 */
.L_x_0:
[----:B------:R-:W-:-:S00]  /*0450*/  BRA `(.L_x_0) ;  /* 0xfffffffc00fc7947 */ /* 0x000fc0000383ffff */
[----:B------:R-:W-:-:S00]  /*0460*/  NOP ;  /* 0x0000000000007918 */ /* 0x000fc00000000000 */
        /* <DEDUP_REMOVED lines=9> */
.L_x_1:


//--------------------- .nv.global.init           --------------------------
	.section	.nv.global.init,"aw",@progbits
.nv.global.init:
	.type		_$_str,@object
	.size		_$_str,(_$_str_$_2 - _$_str)
_$_str:
        /*0000*/ 	.byte	0x5f, 0x5f, 0x43, 0x55, 0x44, 0x41, 0x5f, 0x46, 0x54, 0x5a, 0x00
	.type		_$_str_$_2,@object
	.size		_$_str_$_2,(.L_1 - _$_str_$_2)
_$_str_$_2:
        /*000b*/ 	.byte	0x5f, 0x5f, 0x43, 0x55, 0x44, 0x41, 0x5f, 0x50, 0x52, 0x45, 0x43, 0x5f, 0x53, 0x51, 0x52, 0x54
        /*001b*/ 	.byte	0x00
.L_1:


//--------------------- .nv.constant0.triton_poi_fused__native_batch_norm_legit_no_training_convolution_silu_1 --------------------------
	.section	.nv.constant0.triton_poi_fused__native_batch_norm_legit_no_training_convolution_silu_1,"a",@progbits
	.sectionflags	@""
	.align	4
.nv.constant0.triton_poi_fused__native_batch_norm_legit_no_training_convolution_silu_1:
	.zero		588
